//
// Generated by NVIDIA NVVM Compiler
//
// Compiler Build ID: CL-36424714
// Cuda compilation tools, release 13.0, V13.0.88
// Based on NVVM 20.0.0
//

.version 9.0
.target sm_100
.address_size 64

	// .globl	_Z6cgwarpi
.extern .func  (.param .b32 func_retval0) vprintf
(
	.param .b64 vprintf_param_0,
	.param .b64 vprintf_param_1
)
;
.global .align 1 .b8 $str[42] = {37, 115, 58, 32, 114, 97, 110, 107, 61, 37, 100, 44, 32, 115, 105, 122, 101, 61, 37, 100, 44, 32, 109, 114, 97, 110, 107, 61, 37, 100, 44, 32, 109, 115, 105, 122, 101, 61, 37, 100, 10};
.global .align 1 .b8 $str$1[35] = {119, 97, 114, 112, 115, 32, 97, 110, 100, 32, 115, 117, 98, 119, 97, 114, 112, 115, 32, 102, 111, 114, 32, 116, 104, 114, 101, 97, 100, 32, 37, 100, 58, 10};
.global .align 1 .b8 $str$2[7] = {119, 97, 114, 112, 51, 50};
.global .align 1 .b8 $str$3[7] = {119, 97, 114, 112, 49, 54};
.global .align 1 .b8 $str$4[7] = {119, 97, 114, 112, 56, 32};
.global .align 1 .b8 $str$5[7] = {116, 105, 108, 101, 56, 32};
.global .align 1 .b8 $str$6[7] = {116, 105, 108, 101, 52, 32};

.visible .entry _Z6cgwarpi(
	.param .u32 _Z6cgwarpi_param_0
)
{
	.local .align 8 .b8 	__local_depot0[32];
	.reg .b64 	%SP;
	.reg .b64 	%SPL;
	.reg .pred 	%p<2>;
	.reg .b32 	%r<57>;
	.reg .b64 	%rd<37>;

	mov.u64 	%SPL, __local_depot0;
	cvta.local.u64 	%SP, %SPL;
	ld.param.u32 	%r3, [_Z6cgwarpi_param_0];
	mov.u32 	%r4, %ctaid.x;
	mov.u32 	%r5, %ctaid.y;
	mov.u32 	%r6, %ctaid.z;
	mov.u32 	%r7, %nctaid.x;
	mov.u32 	%r8, %nctaid.y;
	mul.lo.s32 	%r9, %r6, %r8;
	cvt.u64.u32 	%rd1, %r9;
	cvt.u64.u32 	%rd2, %r7;
	cvt.u64.u32 	%rd3, %r5;
	cvt.u64.u32 	%rd4, %r4;
	add.s64 	%rd5, %rd1, %rd3;
	mad.lo.s64 	%rd6, %rd5, %rd2, %rd4;
	mov.u32 	%r10, %ntid.x;
	mov.u32 	%r11, %ntid.y;
	mul.lo.s32 	%r12, %r10, %r11;
	mov.u32 	%r13, %ntid.z;
	mul.lo.s32 	%r1, %r12, %r13;
	cvt.u64.u32 	%rd7, %r1;
	mov.u32 	%r14, %tid.x;
	mov.u32 	%r15, %tid.y;
	mov.u32 	%r16, %tid.z;
	mad.lo.s32 	%r17, %r16, %r11, %r15;
	mad.lo.s32 	%r2, %r17, %r10, %r14;
	cvt.u64.u32 	%rd8, %r2;
	mad.lo.s64 	%rd9, %rd6, %rd7, %rd8;
	cvt.s64.s32 	%rd10, %r3;
	setp.ne.s64 	%p1, %rd9, %rd10;
	@%p1 bra 	$L__BB0_2;
	add.u64 	%rd11, %SP, 24;
	add.u64 	%rd12, %SPL, 24;
	add.u64 	%rd13, %SP, 0;
	add.u64 	%rd14, %SPL, 0;
	add.u64 	%rd16, %SPL, 0;
	add.u64 	%rd18, %SPL, 0;
	add.u64 	%rd20, %SPL, 0;
	add.u64 	%rd22, %SPL, 0;
	st.local.u32 	[%rd12], %r3;
	mov.u64 	%rd23, $str$1;
	cvta.global.u64 	%rd24, %rd23;
	{ // callseq 0, 0
	.param .b64 param0;
	st.param.b64 	[param0], %rd24;
	.param .b64 param1;
	st.param.b64 	[param1], %rd11;
	.param .b32 retval0;
	call.uni (retval0), 
	vprintf, 
	(
	param0, 
	param1
	);
	ld.param.b32 	%r18, [retval0];
	} // callseq 0
	add.s32 	%r20, %r1, 31;
	shr.u32 	%r21, %r20, 5;
	and.b32  	%r22, %r21, 65535;
	and.b32  	%r23, %r2, 31;
	shr.u32 	%r24, %r2, 5;
	and.b32  	%r25, %r24, 65535;
	mov.u64 	%rd25, $str$2;
	cvta.global.u64 	%rd26, %rd25;
	st.local.u64 	[%rd14], %rd26;
	mov.b32 	%r26, 32;
	st.local.v2.u32 	[%rd14+8], {%r23, %r26};
	st.local.v2.u32 	[%rd14+16], {%r25, %r22};
	mov.u64 	%rd27, $str;
	cvta.global.u64 	%rd28, %rd27;
	{ // callseq 1, 0
	.param .b64 param0;
	st.param.b64 	[param0], %rd28;
	.param .b64 param1;
	st.param.b64 	[param1], %rd13;
	.param .b32 retval0;
	call.uni (retval0), 
	vprintf, 
	(
	param0, 
	param1
	);
	ld.param.b32 	%r27, [retval0];
	} // callseq 1
	add.s32 	%r29, %r1, 15;
	shr.u32 	%r30, %r29, 4;
	and.b32  	%r31, %r30, 65535;
	and.b32  	%r32, %r2, 15;
	shr.u32 	%r33, %r2, 4;
	and.b32  	%r34, %r33, 65535;
	mov.u64 	%rd29, $str$3;
	cvta.global.u64 	%rd30, %rd29;
	st.local.u64 	[%rd16], %rd30;
	mov.b32 	%r35, 16;
	st.local.v2.u32 	[%rd16+8], {%r32, %r35};
	st.local.v2.u32 	[%rd16+16], {%r34, %r31};
	{ // callseq 2, 0
	.param .b64 param0;
	st.param.b64 	[param0], %rd28;
	.param .b64 param1;
	st.param.b64 	[param1], %rd13;
	.param .b32 retval0;
	call.uni (retval0), 
	vprintf, 
	(
	param0, 
	param1
	);
	ld.param.b32 	%r36, [retval0];
	} // callseq 2
	add.s32 	%r38, %r1, 7;
	shr.u32 	%r39, %r38, 3;
	and.b32  	%r40, %r39, 65535;
	and.b32  	%r41, %r2, 7;
	shr.u32 	%r42, %r2, 3;
	and.b32  	%r43, %r42, 65535;
	mov.u64 	%rd31, $str$4;
	cvta.global.u64 	%rd32, %rd31;
	st.local.u64 	[%rd18], %rd32;
	mov.b32 	%r44, 8;
	st.local.v2.u32 	[%rd18+8], {%r41, %r44};
	st.local.v2.u32 	[%rd18+16], {%r43, %r40};
	{ // callseq 3, 0
	.param .b64 param0;
	st.param.b64 	[param0], %rd28;
	.param .b64 param1;
	st.param.b64 	[param1], %rd13;
	.param .b32 retval0;
	call.uni (retval0), 
	vprintf, 
	(
	param0, 
	param1
	);
	ld.param.b32 	%r45, [retval0];
	} // callseq 3
	and.b32  	%r47, %r42, 3;
	mov.u64 	%rd33, $str$5;
	cvta.global.u64 	%rd34, %rd33;
	st.local.u64 	[%rd20], %rd34;
	st.local.v2.u32 	[%rd20+8], {%r41, %r44};
	mov.b32 	%r48, 4;
	st.local.v2.u32 	[%rd20+16], {%r47, %r48};
	{ // callseq 4, 0
	.param .b64 param0;
	st.param.b64 	[param0], %rd28;
	.param .b64 param1;
	st.param.b64 	[param1], %rd13;
	.param .b32 retval0;
	call.uni (retval0), 
	vprintf, 
	(
	param0, 
	param1
	);
	ld.param.b32 	%r49, [retval0];
	} // callseq 4
	and.b32  	%r51, %r2, 3;
	shr.u32 	%r52, %r2, 2;
	and.b32  	%r53, %r52, 1;
	mov.u64 	%rd35, $str$6;
	cvta.global.u64 	%rd36, %rd35;
	st.local.u64 	[%rd22], %rd36;
	st.local.v2.u32 	[%rd22+8], {%r51, %r48};
	mov.b32 	%r54, 2;
	st.local.v2.u32 	[%rd22+16], {%r53, %r54};
	{ // callseq 5, 0
	.param .b64 param0;
	st.param.b64 	[param0], %rd28;
	.param .b64 param1;
	st.param.b64 	[param1], %rd13;
	.param .b32 retval0;
	call.uni (retval0), 
	vprintf, 
	(
	param0, 
	param1
	);
	ld.param.b32 	%r55, [retval0];
	} // callseq 5
$L__BB0_2:
	ret;

}


// ===== COMPILED SASS (sm_100) =====

	.target	sm_100

	.elftype	@"ET_EXEC"


//--------------------- .note.nv.tkinfo           --------------------------
	.section	.note.nv.tkinfo,"",@"SHT_NOTE"
	.sectionflags	@"SHF_NOTE_NV_TKINFO"
	.tkinfo
        /*0018*/ 	.word	0x00000002
        /*0030*/ 	.string	""
        /*0030*/ 	.string	"ptxas"
        /*0030*/ 	.string	"Cuda compilation tools, release 13.0, V13.0.88"
        /*0030*/ 	.string	"Build cuda_13.0.r13.0/compiler.36424714_0"
        /*0030*/ 	.string	"-arch sm_100 -m 64 "



//--------------------- .note.nv.cuinfo           --------------------------
	.section	.note.nv.cuinfo,"",@"SHT_NOTE"
	.sectionflags	@"SHF_NOTE_NV_CUINFO"
        /*0018*/ 	.short	0x0002
        /*001a*/ 	.short	0x0064
        /*001c*/ 	.short	0x0082
	.zero		2


//--------------------- .nv.info                  --------------------------
	.section	.nv.info,"",@"SHT_CUDA_INFO"
	.align	4


	//----- nvinfo : EIATTR_REGCOUNT
	.align		4
        /*0000*/ 	.byte	0x04, 0x2f
        /*0002*/ 	.short	(.L_8 - .L_7)
	.align		4
.L_7:
        /*0004*/ 	.word	index@(_Z6cgwarpi)
        /*0008*/ 	.word	0x0000001b


	//----- nvinfo : EIATTR_FRAME_SIZE
	.align		4
.L_8:
        /*000c*/ 	.byte	0x04, 0x11
        /*000e*/ 	.short	(.L_10 - .L_9)
	.align		4
.L_9:
        /*0010*/ 	.word	index@(_Z6cgwarpi)
        /*0014*/ 	.word	0x00000020


	//----- nvinfo : EIATTR_MIN_STACK_SIZE
	.align		4
.L_10:
        /*0018*/ 	.byte	0x04, 0x12
        /*001a*/ 	.short	(.L_12 - .L_11)
	.align		4
.L_11:
        /*001c*/ 	.word	index@(_Z6cgwarpi)
        /*0020*/ 	.word	0x00000020
.L_12:


//--------------------- .nv.compat                --------------------------
	.section	.nv.compat,"",@"SHT_CUDA_COMPAT_INFO"
	.align	4
        /*0000*/ 	.byte	0x02, 0x09, 0x00, 0x00, 0x02, 0x02, 0x01, 0x00, 0x02, 0x05, 0x05, 0x00, 0x03, 0x07, 0x01, 0x01
        /*0010*/ 	.byte	0x02, 0x03, 0x00, 0x00, 0x02, 0x06, 0x01, 0x00, 0x04, 0x0b, 0x08, 0x00, 0x09, 0x00, 0x00, 0x00
        /*0020*/ 	.byte	0x00, 0x00, 0x00, 0x00


//--------------------- .nv.info._Z6cgwarpi       --------------------------
	.section	.nv.info._Z6cgwarpi,"",@"SHT_CUDA_INFO"
	.sectionflags	@""
	.align	4


	//----- nvinfo : EIATTR_CUDA_API_VERSION
	.align		4
        /*0000*/ 	.byte	0x04, 0x37
        /*0002*/ 	.short	(.L_14 - .L_13)
.L_13:
        /*0004*/ 	.word	0x00000082


	//----- nvinfo : EIATTR_KPARAM_INFO
	.align		4
.L_14:
        /*0008*/ 	.byte	0x04, 0x17
        /*000a*/ 	.short	(.L_16 - .L_15)
.L_15:
        /*000c*/ 	.word	0x00000000
        /*0010*/ 	.short	0x0000
        /*0012*/ 	.short	0x0000
        /*0014*/ 	.byte	0x00, 0xf0, 0x11, 0x00


	//----- nvinfo : EIATTR_SPARSE_MMA_MASK
	.align		4
.L_16:
        /*0018*/ 	.byte	0x03, 0x50
        /*001a*/ 	.short	0x0000


	//----- nvinfo : EIATTR_MAXREG_COUNT
	.align		4
        /*001c*/ 	.byte	0x03, 0x1b
        /*001e*/ 	.short	0x00ff


	//----- nvinfo : EIATTR_EXTERNS
	.align		4
        /*0020*/ 	.byte	0x04, 0x0f
        /*0022*/ 	.short	(.L_18 - .L_17)


	//   ....[0]....
	.align		4
.L_17:
        /*0024*/ 	.word	index@(vprintf)


	//----- nvinfo : EIATTR_MERCURY_ISA_VERSION
	.align		4
.L_18:
        /*0028*/ 	.byte	0x03, 0x5f
        /*002a*/ 	.short	0x0101


	//----- nvinfo : EIATTR_VRC_CTA_INIT_COUNT
	.align		4
        /*002c*/ 	.byte	0x02, 0x4a
	.zero		1
	.zero		1


	//----- nvinfo : EIATTR_SYSCALL_OFFSETS
	.align		4
        /*0030*/ 	.byte	0x04, 0x46
        /*0032*/ 	.short	(.L_20 - .L_19)


	//   ....[0]....
.L_19:
        /*0034*/ 	.word	0x000002e0


	//   ....[1]....
        /*0038*/ 	.word	0x00000410


	//   ....[2]....
        /*003c*/ 	.word	0x00000540


	//   ....[3]....
        /*0040*/ 	.word	0x00000670


	//   ....[4]....
        /*0044*/ 	.word	0x00000760


	//   ....[5]....
        /*0048*/ 	.word	0x00000870


	//----- nvinfo : EIATTR_EXIT_INSTR_OFFSETS
	.align		4
.L_20:
        /*004c*/ 	.byte	0x04, 0x1c
        /*004e*/ 	.short	(.L_22 - .L_21)


	//   ....[0]....
.L_21:
        /*0050*/ 	.word	0x00000240


	//   ....[1]....
        /*0054*/ 	.word	0x00000880


	//----- nvinfo : EIATTR_CRS_STACK_SIZE
	.align		4
.L_22:
        /*0058*/ 	.byte	0x04, 0x1e
        /*005a*/ 	.short	(.L_24 - .L_23)
.L_23:
        /*005c*/ 	.word	0x00000000


	//----- nvinfo : EIATTR_CBANK_PARAM_SIZE
	.align		4
.L_24:
        /*0060*/ 	.byte	0x03, 0x19
        /*0062*/ 	.short	0x0004


	//----- nvinfo : EIATTR_PARAM_CBANK
	.align		4
        /*0064*/ 	.byte	0x04, 0x0a
        /*0066*/ 	.short	(.L_26 - .L_25)
	.align		4
.L_25:
        /*0068*/ 	.word	index@(.nv.constant0._Z6cgwarpi)
        /*006c*/ 	.short	0x0380
        /*006e*/ 	.short	0x0004


	//----- nvinfo : EIATTR_SW_WAR
	.align		4
.L_26:
        /*0070*/ 	.byte	0x04, 0x36
        /*0072*/ 	.short	(.L_28 - .L_27)
.L_27:
        /*0074*/ 	.word	0x00000008
.L_28:


//--------------------- .nv.callgraph             --------------------------
	.section	.nv.callgraph,"",@"SHT_CUDA_CALLGRAPH"
	.align	4
	.sectionentsize	8
	.align		4
        /*0000*/ 	.word	0x00000000
	.align		4
        /*0004*/ 	.word	0xffffffff
	.align		4
        /*0008*/ 	.word	index@(_Z6cgwarpi)
	.align		4
        /*000c*/ 	.word	index@(vprintf)
	.align		4
        /*0010*/ 	.word	0x00000000
	.align		4
        /*0014*/ 	.word	0xfffffffe
	.align		4
        /*0018*/ 	.word	0x00000000
	.align		4
        /*001c*/ 	.word	0xfffffffd
	.align		4
        /*0020*/ 	.word	0x00000000
	.align		4
        /*0024*/ 	.word	0xfffffffc


//--------------------- .nv.constant4             --------------------------
	.section	.nv.constant4,"a",@progbits
	.align	8
	.align		8
.nv.constant4:
        /*0000*/ 	.dword	vprintf
	.align		8
        /*0008*/ 	.dword	$str
	.align		8
        /*0010*/ 	.dword	$str$1
	.align		8
        /*0018*/ 	.dword	$str$2
	.align		8
        /*0020*/ 	.dword	$str$3
	.align		8
        /*0028*/ 	.dword	$str$4
	.align		8
        /*0030*/ 	.dword	$str$5
	.align		8
        /*0038*/ 	.dword	$str$6


//--------------------- .text._Z6cgwarpi          --------------------------
	.section	.text._Z6cgwarpi,"ax",@progbits
	.align	128
        .global         _Z6cgwarpi
        .type           _Z6cgwarpi,@function
        .size           _Z6cgwarpi,(.L_x_7 - _Z6cgwarpi)
        .other          _Z6cgwarpi,@"STO_CUDA_ENTRY STV_DEFAULT"
_Z6cgwarpi:
.text._Z6cgwarpi:
[----:B------:R-:W0:Y:S08]  /*0000*/  LDC R1, c[0x0][0x37c] ;  /* 0x0000df00ff017b82 */ /* 0x000e300000000800 */
[----:B------:R-:W1:Y:S01]  /*0010*/  S2UR UR6, SR_CTAID.Z ;  /* 0x00000000000679c3 */ /* 0x000e620000002700 */
[----:B------:R-:W2:Y:S01]  /*0020*/  LDCU UR9, c[0x0][0x2fc] ;  /* 0x00005f80ff0977ac */ /* 0x000ea20008000800 */
[----:B------:R-:W3:Y:S01]  /*0030*/  S2R R16, SR_TID.Y ;  /* 0x0000000000107919 */ /* 0x000ee20000002200 */
[----:B0-----:R-:W-:Y:S01]  /*0040*/  VIADD R1, R1, 0xffffffe0 ;  /* 0xffffffe001017836 */ /* 0x001fe20000000000 */
[----:B------:R-:W0:Y:S01]  /*0050*/  LDCU UR7, c[0x0][0x370] ;  /* 0x00006e00ff0777ac */ /* 0x000e220008000800 */
[----:B------:R-:W3:Y:S03]  /*0060*/  S2R R3, SR_TID.Z ;  /* 0x0000000000037919 */ /* 0x000ee60000002300 */
[----:B------:R-:W4:Y:S01]  /*0070*/  S2UR UR5, SR_CTAID.Y ;  /* 0x00000000000579c3 */ /* 0x000f220000002600 */
[----:B------:R-:W1:Y:S01]  /*0080*/  LDCU UR8, c[0x0][0x374] ;  /* 0x00006e80ff0877ac */ /* 0x000e620008000800 */
[----:B------:R-:W5:Y:S01]  /*0090*/  S2R R17, SR_TID.X ;  /* 0x0000000000117919 */ /* 0x000f620000002100 */
[----:B------:R-:W2:Y:S05]  /*00a0*/  LDCU UR10, c[0x0][0x360] ;  /* 0x00006c00ff0a77ac */ /* 0x000eaa0008000800 */
[----:B------:R-:W0:Y:S01]  /*00b0*/  S2UR UR4, SR_CTAID.X ;  /* 0x00000000000479c3 */ /* 0x000e220000002500 */
[----:B------:R-:W3:Y:S07]  /*00c0*/  LDCU UR11, c[0x0][0x364] ;  /* 0x00006c80ff0b77ac */ /* 0x000eee0008000800 */
[----:B------:R-:W5:Y:S01]  /*00d0*/  LDC R23, c[0x0][0x368] ;  /* 0x0000da00ff177b82 */ /* 0x000f620000000800 */
[----:B-1----:R-:W-:-:S07]  /*00e0*/  UIMAD UR6, UR6, UR8, URZ ;  /* 0x00000008060672a4 */ /* 0x002fce000f8e02ff */
[----:B------:R-:W1:Y:S01]  /*00f0*/  LDC R0, c[0x0][0x380] ;  /* 0x0000e000ff007b82 */ /* 0x000e620000000800 */
[----:B----4-:R-:W-:-:S03]  /*0100*/  UIADD3 UR6, UP0, UPT, UR6, UR5, URZ ;  /* 0x0000000506067290 */ /* 0x010fc6000ff1e0ff */
[----:B------:R-:W-:Y:S01]  /*0110*/  UMOV UR5, URZ ;  /* 0x000000ff00057c82 */ /* 0x000fe20008000000 */
[----:B------:R-:W-:Y:S01]  /*0120*/  UIADD3.X UR8, UPT, UPT, URZ, URZ, URZ, UP0, !UPT ;  /* 0x000000ffff087290 */ /* 0x000fe200087fe4ff */
[----:B---3--:R-:W-:Y:S01]  /*0130*/  IMAD R16, R3, UR11, R16 ;  /* 0x0000000b03107c24 */ /* 0x008fe2000f8e0210 */
[----:B0-----:R-:W-:Y:S02]  /*0140*/  UIMAD.WIDE.U32 UR4, UR7, UR6, UR4 ;  /* 0x00000006070472a5 */ /* 0x001fe4000f8e0004 */
[----:B--2---:R-:W-:Y:S02]  /*0150*/  UIMAD UR6, UR10, UR11, URZ ;  /* 0x0000000b0a0672a4 */ /* 0x004fe4000f8e02ff */
[----:B-----5:R-:W-:Y:S01]  /*0160*/  IMAD R16, R16, UR10, R17 ;  /* 0x0000000a10107c24 */ /* 0x020fe2000f8e0211 */
[----:B------:R-:W-:Y:S01]  /*0170*/  UIMAD UR8, UR8, UR7, URZ ;  /* 0x00000007080872a4 */ /* 0x000fe2000f8e02ff */
[----:B------:R-:W-:-:S03]  /*0180*/  IMAD.MOV.U32 R17, RZ, RZ, RZ ;  /* 0x000000ffff117224 */ /* 0x000fc600078e00ff */
[----:B------:R-:W-:Y:S01]  /*0190*/  UIADD3 UR5, UPT, UPT, UR5, UR8, URZ ;  /* 0x0000000805057290 */ /* 0x000fe2000fffe0ff */
[----:B------:R-:W-:-:S03]  /*01a0*/  IMAD R23, R23, UR6, RZ ;  /* 0x0000000617177c24 */ /* 0x000fc6000f8e02ff */
[----:B------:R-:W0:Y:S01]  /*01b0*/  LDCU UR6, c[0x0][0x2f8] ;  /* 0x00005f00ff0677ac */ /* 0x000e220008000800 */
[----:B------:R-:W-:-:S04]  /*01c0*/  IMAD.WIDE.U32 R2, R23, UR4, R16 ;  /* 0x0000000417027c25 */ /* 0x000fc8000f8e0010 */
[----:B------:R-:W-:Y:S01]  /*01d0*/  IMAD R5, R23, UR5, RZ ;  /* 0x0000000517057c24 */ /* 0x000fe2000f8e02ff */
[----:B-1----:R-:W-:Y:S02]  /*01e0*/  ISETP.NE.U32.AND P0, PT, R2, R0, PT ;  /* 0x000000000200720c */ /* 0x002fe40003f05070 */
[----:B------:R-:W-:Y:S01]  /*01f0*/  SHF.R.S32.HI R2, RZ, 0x1f, R0 ;  /* 0x0000001fff027819 */ /* 0x000fe20000011400 */
[----:B------:R-:W-:-:S05]  /*0200*/  IMAD.IADD R3, R3, 0x1, R5 ;  /* 0x0000000103037824 */ /* 0x000fca00078e0205 */
[----:B------:R-:W-:Y:S02]  /*0210*/  ISETP.NE.AND.EX P0, PT, R3, R2, PT, P0 ;  /* 0x000000020300720c */ /* 0x000fe40003f05300 */
[----:B0-----:R-:W-:-:S05]  /*0220*/  IADD3 R2, P1, PT, R1, UR6, RZ ;  /* 0x0000000601027c10 */ /* 0x001fca000ff3e0ff */
[----:B------:R-:W-:-:S06]  /*0230*/  IMAD.X R18, RZ, RZ, UR9, P1 ;  /* 0x00000009ff127e24 */ /* 0x000fcc00088e06ff */
[----:B------:R-:W-:Y:S05]  /*0240*/  @P0 EXIT ;  /* 0x000000000000094d */ /* 0x000fea0003800000 */
[----:B------:R-:W-:Y:S01]  /*0250*/  MOV R19, 0x0 ;  /* 0x0000000000137802 */ /* 0x000fe20000000f00 */
[----:B------:R0:W-:Y:S01]  /*0260*/  STL [R1+0x18], R0 ;  /* 0x0000180001007387 */ /* 0x0001e20000100800 */
[----:B------:R-:W1:Y:S01]  /*0270*/  LDCU.64 UR4, c[0x4][0x10] ;  /* 0x01000200ff0477ac */ /* 0x000e620008000a00 */
[----:B------:R-:W-:Y:S01]  /*0280*/  IADD3 R6, P0, PT, R2, 0x18, RZ ;  /* 0x0000001802067810 */ /* 0x000fe20007f1e0ff */
[----:B------:R0:W2:Y:S04]  /*0290*/  LDC.64 R8, c[0x4][R19] ;  /* 0x0100000013087b82 */ /* 0x0000a80000000a00 */
[----:B------:R-:W-:Y:S02]  /*02a0*/  IMAD.X R7, RZ, RZ, R18, P0 ;  /* 0x000000ffff077224 */ /* 0x000fe400000e0612 */
[----:B-1----:R-:W-:Y:S01]  /*02b0*/  IMAD.U32 R4, RZ, RZ, UR4 ;  /* 0x00000004ff047e24 */ /* 0x002fe2000f8e00ff */
[----:B0-----:R-:W-:-:S07]  /*02c0*/  MOV R5, UR5 ;  /* 0x0000000500057c02 */ /* 0x001fce0008000f00 */
[----:B------:R-:W-:-:S07]  /*02d0*/  LEPC R20, `(.L_x_0) ;  /* 0x000000001014794e */ /* 0x000fce0000000000 */
[----:B--2---:R-:W-:Y:S05]  /*02e0*/  CALL.ABS.NOINC R8 ;  /* 0x0000000008007343 */ /* 0x004fea0003c00000 */
.L_x_0:
[----:B------:R-:W0:Y:S01]  /*02f0*/  LDC.64 R12, c[0x4][0x18] ;  /* 0x01000600ff0c7b82 */ /* 0x000e220000000a00 */
[----:B------:R-:W-:Y:S01]  /*0300*/  VIADD R0, R23, 0x1f ;  /* 0x0000001f17007836 */ /* 0x000fe20000000000 */
[----:B------:R-:W-:Y:S01]  /*0310*/  SHF.R.U32.HI R10, RZ, 0x5, R16 ;  /* 0x00000005ff0a7819 */ /* 0x000fe20000011610 */
[----:B------:R-:W-:Y:S01]  /*0320*/  IMAD.MOV.U32 R9, RZ, RZ, 0x20 ;  /* 0x00000020ff097424 */ /* 0x000fe200078e00ff */
[----:B------:R-:W-:Y:S01]  /*0330*/  LOP3.LUT R8, R16, 0x1f, RZ, 0xc0, !PT ;  /* 0x0000001f10087812 */ /* 0x000fe200078ec0ff */
[----:B------:R-:W1:Y:S01]  /*0340*/  LDCU.64 UR4, c[0x4][0x8] ;  /* 0x01000100ff0477ac */ /* 0x000e620008000a00 */
[----:B------:R-:W-:Y:S01]  /*0350*/  SHF.R.U32.HI R0, RZ, 0x5, R0 ;  /* 0x00000005ff007819 */ /* 0x000fe20000011600 */
[----:B------:R-:W-:Y:S01]  /*0360*/  IMAD.MOV.U32 R6, RZ, RZ, R2 ;  /* 0x000000ffff067224 */ /* 0x000fe200078e0002 */
[----:B------:R-:W-:Y:S01]  /*0370*/  LOP3.LUT R10, R10, 0xffff, RZ, 0xc0, !PT ;  /* 0x0000ffff0a0a7812 */ /* 0x000fe200078ec0ff */
[----:B------:R2:W-:Y:S01]  /*0380*/  STL.64 [R1+0x8], R8 ;  /* 0x0000080801007387 */ /* 0x0005e20000100a00 */
[----:B------:R-:W-:Y:S01]  /*0390*/  LOP3.LUT R11, R0, 0xffff, RZ, 0xc0, !PT ;  /* 0x0000ffff000b7812 */ /* 0x000fe200078ec0ff */
[----:B------:R2:W3:Y:S01]  /*03a0*/  LDC.64 R14, c[0x4][R19] ;  /* 0x01000000130e7b82 */ /* 0x0004e20000000a00 */
[----:B------:R-:W-:-:S03]  /*03b0*/  IMAD.MOV.U32 R7, RZ, RZ, R18 ;  /* 0x000000ffff077224 */ /* 0x000fc600078e0012 */
[----:B------:R2:W-:Y:S01]  /*03c0*/  STL.64 [R1+0x10], R10 ;  /* 0x0000100a01007387 */ /* 0x0005e20000100a00 */
[----:B-1----:R-:W-:-:S03]  /*03d0*/  IMAD.U32 R4, RZ, RZ, UR4 ;  /* 0x00000004ff047e24 */ /* 0x002fc6000f8e00ff */
[----:B0-----:R2:W-:Y:S01]  /*03e0*/  STL.64 [R1], R12 ;  /* 0x0000000c01007387 */ /* 0x0015e20000100a00 */
[----:B------:R-:W-:-:S07]  /*03f0*/  MOV R5, UR5 ;  /* 0x0000000500057c02 */ /* 0x000fce0008000f00 */
[----:B------:R-:W-:-:S07]  /*0400*/  LEPC R20, `(.L_x_1) ;  /* 0x000000001014794e */ /* 0x000fce0000000000 */
[----:B--23--:R-:W-:Y:S05]  /*0410*/  CALL.ABS.NOINC R14 ;  /* 0x000000000e007343 */ /* 0x00cfea0003c00000 */
.L_x_1:
        /* <DEDUP_REMOVED lines=14> */
[----:B-1----:R-:W-:-:S03]  /*0500*/  MOV R4, UR4 ;  /* 0x0000000400047c02 */ /* 0x002fc60008000f00 */
[----:B0-----:R2:W-:Y:S01]  /*0510*/  STL.64 [R1], R12 ;  /* 0x0000000c01007387 */ /* 0x0015e20000100a00 */
[----:B------:R-:W-:-:S07]  /*0520*/  IMAD.U32 R5, RZ, RZ, UR5 ;  /* 0x00000005ff057e24 */ /* 0x000fce000f8e00ff */
[----:B------:R-:W-:-:S07]  /*0530*/  LEPC R20, `(.L_x_2) ;  /* 0x000000001014794e */ /* 0x000fce0000000000 */
[----:B--23--:R-:W-:Y:S05]  /*0540*/  CALL.ABS.NOINC R14 ;  /* 0x000000000e007343 */ /* 0x00cfea0003c00000 */
.L_x_2:
[----:B------:R-:W0:Y:S01]  /*0550*/  LDC.64 R10, c[0x4][0x28] ;  /* 0x01000a00ff0a7b82 */ /* 0x000e220000000a00 */
[----:B------:R-:W-:Y:S01]  /*0560*/  VIADD R23, R23, 0x7 ;  /* 0x0000000717177836 */ /* 0x000fe20000000000 */
[----:B------:R-:W-:Y:S01]  /*0570*/  SHF.R.U32.HI R24, RZ, 0x3, R16 ;  /* 0x00000003ff187819 */ /* 0x000fe20000011610 */
[----:B------:R-:W1:Y:S01]  /*0580*/  LDCU.64 UR4, c[0x4][0x8] ;  /* 0x01000100ff0477ac */ /* 0x000e620008000a00 */
[----:B------:R-:W-:Y:S01]  /*0590*/  LOP3.LUT R22, R16, 0x7, RZ, 0xc0, !PT ;  /* 0x0000000710167812 */ /* 0x000fe200078ec0ff */
[----:B------:R-:W-:Y:S01]  /*05a0*/  IMAD.MOV.U32 R6, RZ, RZ, R2 ;  /* 0x000000ffff067224 */ /* 0x000fe200078e0002 */
[----:B------:R-:W-:Y:S01]  /*05b0*/  SHF.R.U32.HI R9, RZ, 0x3, R23 ;  /* 0x00000003ff097819 */ /* 0x000fe20000011617 */
[----:B------:R-:W-:Y:S01]  /*05c0*/  HFMA2 R23, -RZ, RZ, 0, 4.76837158203125e-07 ;  /* 0x00000008ff177431 */ /* 0x000fe200000001ff */
[----:B------:R-:W-:Y:S01]  /*05d0*/  LOP3.LUT R8, R24, 0xffff, RZ, 0xc0, !PT ;  /* 0x0000ffff18087812 */ /* 0x000fe200078ec0ff */
[----:B------:R2:W3:Y:S01]  /*05e0*/  LDC.64 R12, c[0x4][R19] ;  /* 0x01000000130c7b82 */ /* 0x0004e20000000a00 */
[----:B------:R-:W-:Y:S01]  /*05f0*/  LOP3.LUT R9, R9, 0xffff, RZ, 0xc0, !PT ;  /* 0x0000ffff09097812 */ /* 0x000fe200078ec0ff */
[----:B------:R-:W-:Y:S01]  /*0600*/  IMAD.MOV.U32 R7, RZ, RZ, R18 ;  /* 0x000000ffff077224 */ /* 0x000fe200078e0012 */
[----:B------:R2:W-:Y:S04]  /*0610*/  STL.64 [R1+0x8], R22 ;  /* 0x0000081601007387 */ /* 0x0005e80000100a00 */
[----:B------:R2:W-:Y:S01]  /*0620*/  STL.64 [R1+0x10], R8 ;  /* 0x0000100801007387 */ /* 0x0005e20000100a00 */
[----:B-1----:R-:W-:-:S02]  /*0630*/  IMAD.U32 R4, RZ, RZ, UR4 ;  /* 0x00000004ff047e24 */ /* 0x002fc4000f8e00ff */
[----:B------:R-:W-:Y:S01]  /*0640*/  IMAD.U32 R5, RZ, RZ, UR5 ;  /* 0x00000005ff057e24 */ /* 0x000fe2000f8e00ff */
[----:B0-----:R2:W-:Y:S06]  /*0650*/  STL.64 [R1], R10 ;  /* 0x0000000a01007387 */ /* 0x0015ec0000100a00 */
[----:B------:R-:W-:-:S07]  /*0660*/  LEPC R20, `(.L_x_3) ;  /* 0x000000001014794e */ /* 0x000fce0000000000 */
[----:B--23--:R-:W-:Y:S05]  /*0670*/  CALL.ABS.NOINC R12 ;  /* 0x000000000c007343 */ /* 0x00cfea0003c00000 */
.L_x_3:
[----:B------:R-:W0:Y:S01]  /*0680*/  LDC.64 R10, c[0x4][0x30] ;  /* 0x01000c00ff0a7b82 */ /* 0x000e220000000a00 */
[----:B------:R-:W-:Y:S01]  /*0690*/  HFMA2 R23, -RZ, RZ, 0, 4.76837158203125e-07 ;  /* 0x00000008ff177431 */ /* 0x000fe200000001ff */
[----:B------:R-:W-:Y:S01]  /*06a0*/  LOP3.LUT R8, R24, 0x3, RZ, 0xc0, !PT ;  /* 0x0000000318087812 */ /* 0x000fe200078ec0ff */
[----:B------:R-:W-:Y:S01]  /*06b0*/  IMAD.MOV.U32 R9, RZ, RZ, 0x4 ;  /* 0x00000004ff097424 */ /* 0x000fe200078e00ff */
[----:B------:R-:W1:Y:S01]  /*06c0*/  LDCU.64 UR4, c[0x4][0x8] ;  /* 0x01000100ff0477ac */ /* 0x000e620008000a00 */
[----:B------:R-:W-:Y:S01]  /*06d0*/  IMAD.MOV.U32 R6, RZ, RZ, R2 ;  /* 0x000000ffff067224 */ /* 0x000fe200078e0002 */
[----:B------:R-:W-:Y:S01]  /*06e0*/  MOV R7, R18 ;  /* 0x0000001200077202 */ /* 0x000fe20000000f00 */
[----:B------:R2:W-:Y:S01]  /*06f0*/  STL.64 [R1+0x8], R22 ;  /* 0x0000081601007387 */ /* 0x0005e20000100a00 */
[----:B------:R2:W3:Y:S03]  /*0700*/  LDC.64 R12, c[0x4][R19] ;  /* 0x01000000130c7b82 */ /* 0x0004e60000000a00 */
[----:B------:R2:W-:Y:S01]  /*0710*/  STL.64 [R1+0x10], R8 ;  /* 0x0000100801007387 */ /* 0x0005e20000100a00 */
[----:B-1----:R-:W-:-:S03]  /*0720*/  IMAD.U32 R4, RZ, RZ, UR4 ;  /* 0x00000004ff047e24 */ /* 0x002fc6000f8e00ff */
[----:B0-----:R2:W-:Y:S01]  /*0730*/  STL.64 [R1], R10 ;  /* 0x0000000a01007387 */ /* 0x0015e20000100a00 */
[----:B------:R-:W-:-:S07]  /*0740*/  IMAD.U32 R5, RZ, RZ, UR5 ;  /* 0x00000005ff057e24 */ /* 0x000fce000f8e00ff */
[----:B------:R-:W-:-:S07]  /*0750*/  LEPC R20, `(.L_x_4) ;  /* 0x000000001014794e */ /* 0x000fce0000000000 */
[----:B--23--:R-:W-:Y:S05]  /*0760*/  CALL.ABS.NOINC R12 ;  /* 0x000000000c007343 */ /* 0x00cfea0003c00000 */
.L_x_4:
[----:B------:R-:W0:Y:S01]  /*0770*/  LDC.64 R10, c[0x4][0x38] ;  /* 0x01000e00ff0a7b82 */ /* 0x000e220000000a00 */
[----:B------:R-:W-:Y:S01]  /*0780*/  SHF.R.U32.HI R8, RZ, 0x2, R16 ;  /* 0x00000002ff087819 */ /* 0x000fe20000011610 */
[----:B------:R-:W-:Y:S01]  /*0790*/  IMAD.MOV.U32 R17, RZ, RZ, 0x4 ;  /* 0x00000004ff117424 */ /* 0x000fe200078e00ff */
[----:B------:R-:W-:Y:S01]  /*07a0*/  LOP3.LUT R16, R16, 0x3, RZ, 0xc0, !PT ;  /* 0x0000000310107812 */ /* 0x000fe200078ec0ff */
[----:B------:R-:W-:Y:S01]  /*07b0*/  IMAD.MOV.U32 R9, RZ, RZ, 0x2 ;  /* 0x00000002ff097424 */ /* 0x000fe200078e00ff */
[----:B------:R-:W-:Y:S01]  /*07c0*/  LOP3.LUT R8, R8, 0x1, RZ, 0xc0, !PT ;  /* 0x0000000108087812 */ /* 0x000fe200078ec0ff */
[----:B------:R-:W1:Y:S01]  /*07d0*/  LDCU.64 UR4, c[0x4][0x8] ;  /* 0x01000100ff0477ac */ /* 0x000e620008000a00 */
[----:B------:R-:W-:Y:S01]  /*07e0*/  IMAD.MOV.U32 R6, RZ, RZ, R2 ;  /* 0x000000ffff067224 */ /* 0x000fe200078e0002 */
[----:B------:R2:W-:Y:S01]  /*07f0*/  STL.64 [R1+0x8], R16 ;  /* 0x0000081001007387 */ /* 0x0005e20000100a00 */
[----:B------:R2:W3:Y:S01]  /*0800*/  LDC.64 R12, c[0x4][R19] ;  /* 0x01000000130c7b82 */ /* 0x0004e20000000a00 */
[----:B------:R-:W-:-:S02]  /*0810*/  IMAD.MOV.U32 R7, RZ, RZ, R18 ;  /* 0x000000ffff077224 */ /* 0x000fc400078e0012 */
[----:B------:R2:W-:Y:S04]  /*0820*/  STL.64 [R1+0x10], R8 ;  /* 0x0000100801007387 */ /* 0x0005e80000100a00 */
[----:B0-----:R2:W-:Y:S01]  /*0830*/  STL.64 [R1], R10 ;  /* 0x0000000a01007387 */ /* 0x0015e20000100a00 */
[----:B-1----:R-:W-:Y:S01]  /*0840*/  IMAD.U32 R4, RZ, RZ, UR4 ;  /* 0x00000004ff047e24 */ /* 0x002fe2000f8e00ff */
[----:B------:R-:W-:-:S07]  /*0850*/  MOV R5, UR5 ;  /* 0x0000000500057c02 */ /* 0x000fce0008000f00 */
[----:B------:R-:W-:-:S07]  /*0860*/  LEPC R20, `(.L_x_5) ;  /* 0x000000001014794e */ /* 0x000fce0000000000 */
[----:B--23--:R-:W-:Y:S05]  /*0870*/  CALL.ABS.NOINC R12 ;  /* 0x000000000c007343 */ /* 0x00cfea0003c00000 */
.L_x_5:
[----:B------:R-:W-:Y:S05]  /*0880*/  EXIT ;  /* 0x000000000000794d */ /* 0x000fea0003800000 */
.L_x_6:
[----:B------:R-:W-:-:S00]  /*0890*/  BRA `(.L_x_6) ;  /* 0xfffffffc00fc7947 */ /* 0x000fc0000383ffff */
[----:B------:R-:W-:-:S00]  /*08a0*/  NOP ;  /* 0x0000000000007918 */ /* 0x000fc00000000000 */
        /* <DEDUP_REMOVED lines=13> */
.L_x_7:


//--------------------- .nv.global.init           --------------------------
	.section	.nv.global.init,"aw",@progbits
.nv.global.init:
	.type		$str$2,@object
	.size		$str$2,($str$6 - $str$2)
$str$2:
        /*0000*/ 	.byte	0x77, 0x61, 0x72, 0x70, 0x33, 0x32, 0x00
	.type		$str$6,@object
	.size		$str$6,($str$4 - $str$6)
$str$6:
        /*0007*/ 	.byte	0x74, 0x69, 0x6c, 0x65, 0x34, 0x20, 0x00
	.type		$str$4,@object
	.size		$str$4,($str$5 - $str$4)
$str$4:
        /*000e*/ 	.byte	0x77, 0x61, 0x72, 0x70, 0x38, 0x20, 0x00
	.type		$str$5,@object
	.size		$str$5,($str$3 - $str$5)
$str$5:
        /*0015*/ 	.byte	0x74, 0x69, 0x6c, 0x65, 0x38, 0x20, 0x00
	.type		$str$3,@object
	.size		$str$3,($str$1 - $str$3)
$str$3:
        /*001c*/ 	.byte	0x77, 0x61, 0x72, 0x70, 0x31, 0x36, 0x00
	.type		$str$1,@object
	.size		$str$1,($str - $str$1)
$str$1:
        /*0023*/ 	.byte	0x77, 0x61, 0x72, 0x70, 0x73, 0x20, 0x61, 0x6e, 0x64, 0x20, 0x73, 0x75, 0x62, 0x77, 0x61, 0x72
        /*0033*/ 	.byte	0x70, 0x73, 0x20, 0x66, 0x6f, 0x72, 0x20, 0x74, 0x68, 0x72, 0x65, 0x61, 0x64, 0x20, 0x25, 0x64
        /*0043*/ 	.byte	0x3a, 0x0a, 0x00
	.type		$str,@object
	.size		$str,(.L_0 - $str)
$str:
        /*0046*/ 	.byte	0x25, 0x73, 0x3a, 0x20, 0x72, 0x61, 0x6e, 0x6b, 0x3d, 0x25, 0x64, 0x2c, 0x20, 0x73, 0x69, 0x7a
        /*0056*/ 	.byte	0x65, 0x3d, 0x25, 0x64, 0x2c, 0x20, 0x6d, 0x72, 0x61, 0x6e, 0x6b, 0x3d, 0x25, 0x64, 0x2c, 0x20
        /*0066*/ 	.byte	0x6d, 0x73, 0x69, 0x7a, 0x65, 0x3d, 0x25, 0x64, 0x0a, 0x00
.L_0:


//--------------------- .nv.shared.reserved.0     --------------------------
	.section	.nv.shared.reserved.0,"aw",@nobits
	.weak		__nv_reservedSMEM_offset_0_alias
	.size		__nv_reservedSMEM_offset_0_alias, 0, 64
	.other		__nv_reservedSMEM_offset_0_alias,@"STO_CUDA_RESERVED_SHARED STV_DEFAULT"
__nv_reservedSMEM_offset_0_alias:
	.zero		0
	.zero		64


//--------------------- .nv.constant0._Z6cgwarpi  --------------------------
	.section	.nv.constant0._Z6cgwarpi,"a",@progbits
	.sectionflags	@""
	.align	4
.nv.constant0._Z6cgwarpi:
	.zero		900


//--------------------- SYMBOLS --------------------------

	.type		.nv.reservedSmem.offset0,@object
	.size		.nv.reservedSmem.offset0,0x4
	.type		vprintf,@function
